//
// Generated by NVIDIA NVVM Compiler
//
// Compiler Build ID: CL-36424714
// Cuda compilation tools, release 13.0, V13.0.88
// Based on NVVM 20.0.0
//

.version 9.0
.target sm_100
.address_size 64

	// .globl	_ZN5dftcu4test22apply_vloc_kernel_testEmPKdP7double2

.visible .entry _ZN5dftcu4test22apply_vloc_kernel_testEmPKdP7double2(
	.param .u64 _ZN5dftcu4test22apply_vloc_kernel_testEmPKdP7double2_param_0,
	.param .u64 .ptr .align 1 _ZN5dftcu4test22apply_vloc_kernel_testEmPKdP7double2_param_1,
	.param .u64 .ptr .align 1 _ZN5dftcu4test22apply_vloc_kernel_testEmPKdP7double2_param_2
)
{
	.reg .pred 	%p<2>;
	.reg .b32 	%r<5>;
	.reg .b64 	%rd<11>;
	.reg .b64 	%fd<7>;

	ld.param.u64 	%rd4, [_ZN5dftcu4test22apply_vloc_kernel_testEmPKdP7double2_param_0];
	ld.param.u64 	%rd2, [_ZN5dftcu4test22apply_vloc_kernel_testEmPKdP7double2_param_1];
	ld.param.u64 	%rd3, [_ZN5dftcu4test22apply_vloc_kernel_testEmPKdP7double2_param_2];
	mov.u32 	%r1, %ctaid.x;
	mov.u32 	%r2, %ntid.x;
	mov.u32 	%r3, %tid.x;
	mad.lo.s32 	%r4, %r1, %r2, %r3;
	cvt.s64.s32 	%rd1, %r4;
	setp.le.u64 	%p1, %rd4, %rd1;
	@%p1 bra 	$L__BB0_2;
	cvta.to.global.u64 	%rd5, %rd2;
	cvta.to.global.u64 	%rd6, %rd3;
	shl.b64 	%rd7, %rd1, 3;
	add.s64 	%rd8, %rd5, %rd7;
	ld.global.f64 	%fd1, [%rd8];
	shl.b64 	%rd9, %rd1, 4;
	add.s64 	%rd10, %rd6, %rd9;
	ld.global.v2.f64 	{%fd2, %fd3}, [%rd10];
	mul.f64 	%fd4, %fd1, %fd2;
	st.global.f64 	[%rd10], %fd4;
	ld.global.f64 	%fd5, [%rd8];
	mul.f64 	%fd6, %fd5, %fd3;
	st.global.f64 	[%rd10+8], %fd6;
$L__BB0_2:
	ret;

}
	// .globl	_ZN5dftcu4test25scale_complex_kernel_testEmP7double2d
.visible .entry _ZN5dftcu4test25scale_complex_kernel_testEmP7double2d(
	.param .u64 _ZN5dftcu4test25scale_complex_kernel_testEmP7double2d_param_0,
	.param .u64 .ptr .align 1 _ZN5dftcu4test25scale_complex_kernel_testEmP7double2d_param_1,
	.param .f64 _ZN5dftcu4test25scale_complex_kernel_testEmP7double2d_param_2
)
{
	.reg .pred 	%p<2>;
	.reg .b32 	%r<5>;
	.reg .b64 	%rd<7>;
	.reg .b64 	%fd<6>;

	ld.param.u64 	%rd3, [_ZN5dftcu4test25scale_complex_kernel_testEmP7double2d_param_0];
	ld.param.u64 	%rd2, [_ZN5dftcu4test25scale_complex_kernel_testEmP7double2d_param_1];
	ld.param.f64 	%fd1, [_ZN5dftcu4test25scale_complex_kernel_testEmP7double2d_param_2];
	mov.u32 	%r1, %ctaid.x;
	mov.u32 	%r2, %ntid.x;
	mov.u32 	%r3, %tid.x;
	mad.lo.s32 	%r4, %r1, %r2, %r3;
	cvt.s64.s32 	%rd1, %r4;
	setp.le.u64 	%p1, %rd3, %rd1;
	@%p1 bra 	$L__BB1_2;
	cvta.to.global.u64 	%rd4, %rd2;
	shl.b64 	%rd5, %rd1, 4;
	add.s64 	%rd6, %rd4, %rd5;
	ld.global.v2.f64 	{%fd2, %fd3}, [%rd6];
	mul.f64 	%fd4, %fd1, %fd2;
	mul.f64 	%fd5, %fd1, %fd3;
	st.global.v2.f64 	[%rd6], {%fd4, %fd5};
$L__BB1_2:
	ret;

}
	// .globl	_ZN5dftcu4test25apply_kinetic_kernel_testEiiiPKiPKdPK7double2PS5_
.visible .entry _ZN5dftcu4test25apply_kinetic_kernel_testEiiiPKiPKdPK7double2PS5_(
	.param .u32 _ZN5dftcu4test25apply_kinetic_kernel_testEiiiPKiPKdPK7double2PS5__param_0,
	.param .u32 _ZN5dftcu4test25apply_kinetic_kernel_testEiiiPKiPKdPK7double2PS5__param_1,
	.param .u32 _ZN5dftcu4test25apply_kinetic_kernel_testEiiiPKiPKdPK7double2PS5__param_2,
	.param .u64 .ptr .align 1 _ZN5dftcu4test25apply_kinetic_kernel_testEiiiPKiPKdPK7double2PS5__param_3,
	.param .u64 .ptr .align 1 _ZN5dftcu4test25apply_kinetic_kernel_testEiiiPKiPKdPK7double2PS5__param_4,
	.param .u64 .ptr .align 1 _ZN5dftcu4test25apply_kinetic_kernel_testEiiiPKiPKdPK7double2PS5__param_5,
	.param .u64 .ptr .align 1 _ZN5dftcu4test25apply_kinetic_kernel_testEiiiPKiPKdPK7double2PS5__param_6
)
{
	.reg .pred 	%p<2>;
	.reg .b32 	%r<14>;
	.reg .b64 	%rd<16>;
	.reg .b64 	%fd<6>;

	ld.param.u32 	%r2, [_ZN5dftcu4test25apply_kinetic_kernel_testEiiiPKiPKdPK7double2PS5__param_0];
	ld.param.u32 	%r4, [_ZN5dftcu4test25apply_kinetic_kernel_testEiiiPKiPKdPK7double2PS5__param_1];
	ld.param.u32 	%r3, [_ZN5dftcu4test25apply_kinetic_kernel_testEiiiPKiPKdPK7double2PS5__param_2];
	ld.param.u64 	%rd1, [_ZN5dftcu4test25apply_kinetic_kernel_testEiiiPKiPKdPK7double2PS5__param_3];
	ld.param.u64 	%rd2, [_ZN5dftcu4test25apply_kinetic_kernel_testEiiiPKiPKdPK7double2PS5__param_4];
	ld.param.u64 	%rd3, [_ZN5dftcu4test25apply_kinetic_kernel_testEiiiPKiPKdPK7double2PS5__param_5];
	ld.param.u64 	%rd4, [_ZN5dftcu4test25apply_kinetic_kernel_testEiiiPKiPKdPK7double2PS5__param_6];
	mov.u32 	%r5, %ctaid.x;
	mov.u32 	%r6, %ntid.x;
	mov.u32 	%r7, %tid.x;
	mad.lo.s32 	%r1, %r5, %r6, %r7;
	mul.lo.s32 	%r8, %r4, %r2;
	setp.ge.s32 	%p1, %r1, %r8;
	@%p1 bra 	$L__BB2_2;
	cvta.to.global.u64 	%rd5, %rd1;
	cvta.to.global.u64 	%rd6, %rd2;
	cvta.to.global.u64 	%rd7, %rd3;
	cvta.to.global.u64 	%rd8, %rd4;
	div.s32 	%r9, %r1, %r2;
	mul.lo.s32 	%r10, %r9, %r2;
	sub.s32 	%r11, %r1, %r10;
	mul.wide.s32 	%rd9, %r11, 4;
	add.s64 	%rd10, %rd5, %rd9;
	ld.global.u32 	%r12, [%rd10];
	mad.lo.s32 	%r13, %r9, %r3, %r12;
	mul.wide.s32 	%rd11, %r11, 8;
	add.s64 	%rd12, %rd6, %rd11;
	ld.global.f64 	%fd1, [%rd12];
	mul.wide.s32 	%rd13, %r13, 16;
	add.s64 	%rd14, %rd7, %rd13;
	ld.global.v2.f64 	{%fd2, %fd3}, [%rd14];
	mul.f64 	%fd4, %fd1, %fd2;
	add.s64 	%rd15, %rd8, %rd13;
	mul.f64 	%fd5, %fd1, %fd3;
	st.global.v2.f64 	[%rd15], {%fd4, %fd5};
$L__BB2_2:
	ret;

}


// ===== COMPILED SASS (sm_100) =====

	.target	sm_100

	.elftype	@"ET_EXEC"


//--------------------- .note.nv.tkinfo           --------------------------
	.section	.note.nv.tkinfo,"",@"SHT_NOTE"
	.sectionflags	@"SHF_NOTE_NV_TKINFO"
	.tkinfo
        /*0018*/ 	.word	0x00000002
        /*0030*/ 	.string	""
        /*0030*/ 	.string	"ptxas"
        /*0030*/ 	.string	"Cuda compilation tools, release 13.0, V13.0.88"
        /*0030*/ 	.string	"Build cuda_13.0.r13.0/compiler.36424714_0"
        /*0030*/ 	.string	"-arch sm_100 -m 64 "



//--------------------- .note.nv.cuinfo           --------------------------
	.section	.note.nv.cuinfo,"",@"SHT_NOTE"
	.sectionflags	@"SHF_NOTE_NV_CUINFO"
        /*0018*/ 	.short	0x0002
        /*001a*/ 	.short	0x0064
        /*001c*/ 	.short	0x0082
	.zero		2


//--------------------- .nv.info                  --------------------------
	.section	.nv.info,"",@"SHT_CUDA_INFO"
	.align	4


	//----- nvinfo : EIATTR_REGCOUNT
	.align		4
        /*0000*/ 	.byte	0x04, 0x2f
        /*0002*/ 	.short	(.L_1 - .L_0)
	.align		4
.L_0:
        /*0004*/ 	.word	index@(_ZN5dftcu4test22apply_vloc_kernel_testEmPKdP7double2)
        /*0008*/ 	.word	0x0000000e


	//----- nvinfo : EIATTR_FRAME_SIZE
	.align		4
.L_1:
        /*000c*/ 	.byte	0x04, 0x11
        /*000e*/ 	.short	(.L_3 - .L_2)
	.align		4
.L_2:
        /*0010*/ 	.word	index@(_ZN5dftcu4test22apply_vloc_kernel_testEmPKdP7double2)
        /*0014*/ 	.word	0x00000000


	//----- nvinfo : EIATTR_REGCOUNT
	.align		4
.L_3:
        /*0018*/ 	.byte	0x04, 0x2f
        /*001a*/ 	.short	(.L_5 - .L_4)
	.align		4
.L_4:
        /*001c*/ 	.word	index@(_ZN5dftcu4test25scale_complex_kernel_testEmP7double2d)
        /*0020*/ 	.word	0x0000000a


	//----- nvinfo : EIATTR_FRAME_SIZE
	.align		4
.L_5:
        /*0024*/ 	.byte	0x04, 0x11
        /*0026*/ 	.short	(.L_7 - .L_6)
	.align		4
.L_6:
        /*0028*/ 	.word	index@(_ZN5dftcu4test25scale_complex_kernel_testEmP7double2d)
        /*002c*/ 	.word	0x00000000


	//----- nvinfo : EIATTR_REGCOUNT
	.align		4
.L_7:
        /*0030*/ 	.byte	0x04, 0x2f
        /*0032*/ 	.short	(.L_9 - .L_8)
	.align		4
.L_8:
        /*0034*/ 	.word	index@(_ZN5dftcu4test25apply_kinetic_kernel_testEiiiPKiPKdPK7double2PS5_)
        /*0038*/ 	.word	0x00000012


	//----- nvinfo : EIATTR_FRAME_SIZE
	.align		4
.L_9:
        /*003c*/ 	.byte	0x04, 0x11
        /*003e*/ 	.short	(.L_11 - .L_10)
	.align		4
.L_10:
        /*0040*/ 	.word	index@(_ZN5dftcu4test25apply_kinetic_kernel_testEiiiPKiPKdPK7double2PS5_)
        /*0044*/ 	.word	0x00000000


	//----- nvinfo : EIATTR_MIN_STACK_SIZE
	.align		4
.L_11:
        /*0048*/ 	.byte	0x04, 0x12
        /*004a*/ 	.short	(.L_13 - .L_12)
	.align		4
.L_12:
        /*004c*/ 	.word	index@(_ZN5dftcu4test25apply_kinetic_kernel_testEiiiPKiPKdPK7double2PS5_)
        /*0050*/ 	.word	0x00000000


	//----- nvinfo : EIATTR_MIN_STACK_SIZE
	.align		4
.L_13:
        /*0054*/ 	.byte	0x04, 0x12
        /*0056*/ 	.short	(.L_15 - .L_14)
	.align		4
.L_14:
        /*0058*/ 	.word	index@(_ZN5dftcu4test25scale_complex_kernel_testEmP7double2d)
        /*005c*/ 	.word	0x00000000


	//----- nvinfo : EIATTR_MIN_STACK_SIZE
	.align		4
.L_15:
        /*0060*/ 	.byte	0x04, 0x12
        /*0062*/ 	.short	(.L_17 - .L_16)
	.align		4
.L_16:
        /*0064*/ 	.word	index@(_ZN5dftcu4test22apply_vloc_kernel_testEmPKdP7double2)
        /*0068*/ 	.word	0x00000000
.L_17:


//--------------------- .nv.compat                --------------------------
	.section	.nv.compat,"",@"SHT_CUDA_COMPAT_INFO"
	.align	4
        /*0000*/ 	.byte	0x02, 0x09, 0x00, 0x00, 0x02, 0x02, 0x01, 0x00, 0x02, 0x05, 0x05, 0x00, 0x03, 0x07, 0x01, 0x01
        /*0010*/ 	.byte	0x02, 0x03, 0x00, 0x00, 0x02, 0x06, 0x01, 0x00, 0x04, 0x0b, 0x08, 0x00, 0x01, 0x00, 0x00, 0x00
        /*0020*/ 	.byte	0x00, 0x00, 0x00, 0x00


//--------------------- .nv.info._ZN5dftcu4test25apply_kinetic_kernel_testEiiiPKiPKdPK7double2PS5_ --------------------------
	.section	.nv.info._ZN5dftcu4test25apply_kinetic_kernel_testEiiiPKiPKdPK7double2PS5_,"",@"SHT_CUDA_INFO"
	.sectionflags	@""
	.align	4


	//----- nvinfo : EIATTR_CUDA_API_VERSION
	.align		4
        /*0000*/ 	.byte	0x04, 0x37
        /*0002*/ 	.short	(.L_19 - .L_18)
.L_18:
        /*0004*/ 	.word	0x00000082


	//----- nvinfo : EIATTR_KPARAM_INFO
	.align		4
.L_19:
        /*0008*/ 	.byte	0x04, 0x17
        /*000a*/ 	.short	(.L_21 - .L_20)
.L_20:
        /*000c*/ 	.word	0x00000000
        /*0010*/ 	.short	0x0006
        /*0012*/ 	.short	0x0028
        /*0014*/ 	.byte	0x00, 0xf5, 0x21, 0x00


	//----- nvinfo : EIATTR_KPARAM_INFO
	.align		4
.L_21:
        /*0018*/ 	.byte	0x04, 0x17
        /*001a*/ 	.short	(.L_23 - .L_22)
.L_22:
        /*001c*/ 	.word	0x00000000
        /*0020*/ 	.short	0x0005
        /*0022*/ 	.short	0x0020
        /*0024*/ 	.byte	0x00, 0xf5, 0x21, 0x00


	//----- nvinfo : EIATTR_KPARAM_INFO
	.align		4
.L_23:
        /*0028*/ 	.byte	0x04, 0x17
        /*002a*/ 	.short	(.L_25 - .L_24)
.L_24:
        /*002c*/ 	.word	0x00000000
        /*0030*/ 	.short	0x0004
        /*0032*/ 	.short	0x0018
        /*0034*/ 	.byte	0x00, 0xf5, 0x21, 0x00


	//----- nvinfo : EIATTR_KPARAM_INFO
	.align		4
.L_25:
        /*0038*/ 	.byte	0x04, 0x17
        /*003a*/ 	.short	(.L_27 - .L_26)
.L_26:
        /*003c*/ 	.word	0x00000000
        /*0040*/ 	.short	0x0003
        /*0042*/ 	.short	0x0010
        /*0044*/ 	.byte	0x00, 0xf5, 0x21, 0x00


	//----- nvinfo : EIATTR_KPARAM_INFO
	.align		4
.L_27:
        /*0048*/ 	.byte	0x04, 0x17
        /*004a*/ 	.short	(.L_29 - .L_28)
.L_28:
        /*004c*/ 	.word	0x00000000
        /*0050*/ 	.short	0x0002
        /*0052*/ 	.short	0x0008
        /*0054*/ 	.byte	0x00, 0xf0, 0x11, 0x00


	//----- nvinfo : EIATTR_KPARAM_INFO
	.align		4
.L_29:
        /*0058*/ 	.byte	0x04, 0x17
        /*005a*/ 	.short	(.L_31 - .L_30)
.L_30:
        /*005c*/ 	.word	0x00000000
        /*0060*/ 	.short	0x0001
        /*0062*/ 	.short	0x0004
        /*0064*/ 	.byte	0x00, 0xf0, 0x11, 0x00


	//----- nvinfo : EIATTR_KPARAM_INFO
	.align		4
.L_31:
        /*0068*/ 	.byte	0x04, 0x17
        /*006a*/ 	.short	(.L_33 - .L_32)
.L_32:
        /*006c*/ 	.word	0x00000000
        /*0070*/ 	.short	0x0000
        /*0072*/ 	.short	0x0000
        /*0074*/ 	.byte	0x00, 0xf0, 0x11, 0x00


	//----- nvinfo : EIATTR_SPARSE_MMA_MASK
	.align		4
.L_33:
        /*0078*/ 	.byte	0x03, 0x50
        /*007a*/ 	.short	0x0000


	//----- nvinfo : EIATTR_MAXREG_COUNT
	.align		4
        /*007c*/ 	.byte	0x03, 0x1b
        /*007e*/ 	.short	0x00ff


	//----- nvinfo : EIATTR_MERCURY_ISA_VERSION
	.align		4
        /*0080*/ 	.byte	0x03, 0x5f
        /*0082*/ 	.short	0x0101


	//----- nvinfo : EIATTR_VRC_CTA_INIT_COUNT
	.align		4
        /*0084*/ 	.byte	0x02, 0x4a
	.zero		1
	.zero		1


	//----- nvinfo : EIATTR_EXIT_INSTR_OFFSETS
	.align		4
        /*0088*/ 	.byte	0x04, 0x1c
        /*008a*/ 	.short	(.L_35 - .L_34)


	//   ....[0]....
.L_34:
        /*008c*/ 	.word	0x00000080


	//   ....[1]....
        /*0090*/ 	.word	0x00000340


	//----- nvinfo : EIATTR_CBANK_PARAM_SIZE
	.align		4
.L_35:
        /*0094*/ 	.byte	0x03, 0x19
        /*0096*/ 	.short	0x0030


	//----- nvinfo : EIATTR_PARAM_CBANK
	.align		4
        /*0098*/ 	.byte	0x04, 0x0a
        /*009a*/ 	.short	(.L_37 - .L_36)
	.align		4
.L_36:
        /*009c*/ 	.word	index@(.nv.constant0._ZN5dftcu4test25apply_kinetic_kernel_testEiiiPKiPKdPK7double2PS5_)
        /*00a0*/ 	.short	0x0380
        /*00a2*/ 	.short	0x0030


	//----- nvinfo : EIATTR_SW_WAR
	.align		4
.L_37:
        /*00a4*/ 	.byte	0x04, 0x36
        /*00a6*/ 	.short	(.L_39 - .L_38)
.L_38:
        /*00a8*/ 	.word	0x00000008
.L_39:


//--------------------- .nv.info._ZN5dftcu4test25scale_complex_kernel_testEmP7double2d --------------------------
	.section	.nv.info._ZN5dftcu4test25scale_complex_kernel_testEmP7double2d,"",@"SHT_CUDA_INFO"
	.sectionflags	@""
	.align	4


	//----- nvinfo : EIATTR_CUDA_API_VERSION
	.align		4
        /*0000*/ 	.byte	0x04, 0x37
        /*0002*/ 	.short	(.L_41 - .L_40)
.L_40:
        /*0004*/ 	.word	0x00000082


	//----- nvinfo : EIATTR_KPARAM_INFO
	.align		4
.L_41:
        /*0008*/ 	.byte	0x04, 0x17
        /*000a*/ 	.short	(.L_43 - .L_42)
.L_42:
        /*000c*/ 	.word	0x00000000
        /*0010*/ 	.short	0x0002
        /*0012*/ 	.short	0x0010
        /*0014*/ 	.byte	0x00, 0xf0, 0x21, 0x00


	//----- nvinfo : EIATTR_KPARAM_INFO
	.align		4
.L_43:
        /*0018*/ 	.byte	0x04, 0x17
        /*001a*/ 	.short	(.L_45 - .L_44)
.L_44:
        /*001c*/ 	.word	0x00000000
        /*0020*/ 	.short	0x0001
        /*0022*/ 	.short	0x0008
        /*0024*/ 	.byte	0x00, 0xf5, 0x21, 0x00


	//----- nvinfo : EIATTR_KPARAM_INFO
	.align		4
.L_45:
        /*0028*/ 	.byte	0x04, 0x17
        /*002a*/ 	.short	(.L_47 - .L_46)
.L_46:
        /*002c*/ 	.word	0x00000000
        /*0030*/ 	.short	0x0000
        /*0032*/ 	.short	0x0000
        /*0034*/ 	.byte	0x00, 0xf0, 0x21, 0x00


	//----- nvinfo : EIATTR_SPARSE_MMA_MASK
	.align		4
.L_47:
        /*0038*/ 	.byte	0x03, 0x50
        /*003a*/ 	.short	0x0000


	//----- nvinfo : EIATTR_MAXREG_COUNT
	.align		4
        /*003c*/ 	.byte	0x03, 0x1b
        /*003e*/ 	.short	0x00ff


	//----- nvinfo : EIATTR_MERCURY_ISA_VERSION
	.align		4
        /*0040*/ 	.byte	0x03, 0x5f
        /*0042*/ 	.short	0x0101


	//----- nvinfo : EIATTR_VRC_CTA_INIT_COUNT
	.align		4
        /*0044*/ 	.byte	0x02, 0x4a
	.zero		1
	.zero		1


	//----- nvinfo : EIATTR_EXIT_INSTR_OFFSETS
	.align		4
        /*0048*/ 	.byte	0x04, 0x1c
        /*004a*/ 	.short	(.L_49 - .L_48)


	//   ....[0]....
.L_48:
        /*004c*/ 	.word	0x00000090


	//   ....[1]....
        /*0050*/ 	.word	0x00000130


	//----- nvinfo : EIATTR_CBANK_PARAM_SIZE
	.align		4
.L_49:
        /*0054*/ 	.byte	0x03, 0x19
        /*0056*/ 	.short	0x0018


	//----- nvinfo : EIATTR_PARAM_CBANK
	.align		4
        /*0058*/ 	.byte	0x04, 0x0a
        /*005a*/ 	.short	(.L_51 - .L_50)
	.align		4
.L_50:
        /*005c*/ 	.word	index@(.nv.constant0._ZN5dftcu4test25scale_complex_kernel_testEmP7double2d)
        /*0060*/ 	.short	0x0380
        /*0062*/ 	.short	0x0018


	//----- nvinfo : EIATTR_SW_WAR
	.align		4
.L_51:
        /*0064*/ 	.byte	0x04, 0x36
        /*0066*/ 	.short	(.L_53 - .L_52)
.L_52:
        /*0068*/ 	.word	0x00000008
.L_53:


//--------------------- .nv.info._ZN5dftcu4test22apply_vloc_kernel_testEmPKdP7double2 --------------------------
	.section	.nv.info._ZN5dftcu4test22apply_vloc_kernel_testEmPKdP7double2,"",@"SHT_CUDA_INFO"
	.sectionflags	@""
	.align	4


	//----- nvinfo : EIATTR_CUDA_API_VERSION
	.align		4
        /*0000*/ 	.byte	0x04, 0x37
        /*0002*/ 	.short	(.L_55 - .L_54)
.L_54:
        /*0004*/ 	.word	0x00000082


	//----- nvinfo : EIATTR_KPARAM_INFO
	.align		4
.L_55:
        /*0008*/ 	.byte	0x04, 0x17
        /*000a*/ 	.short	(.L_57 - .L_56)
.L_56:
        /*000c*/ 	.word	0x00000000
        /*0010*/ 	.short	0x0002
        /*0012*/ 	.short	0x0010
        /*0014*/ 	.byte	0x00, 0xf5, 0x21, 0x00


	//----- nvinfo : EIATTR_KPARAM_INFO
	.align		4
.L_57:
        /*0018*/ 	.byte	0x04, 0x17
        /*001a*/ 	.short	(.L_59 - .L_58)
.L_58:
        /*001c*/ 	.word	0x00000000
        /*0020*/ 	.short	0x0001
        /*0022*/ 	.short	0x0008
        /*0024*/ 	.byte	0x00, 0xf5, 0x21, 0x00


	//----- nvinfo : EIATTR_KPARAM_INFO
	.align		4
.L_59:
        /*0028*/ 	.byte	0x04, 0x17
        /*002a*/ 	.short	(.L_61 - .L_60)
.L_60:
        /*002c*/ 	.word	0x00000000
        /*0030*/ 	.short	0x0000
        /*0032*/ 	.short	0x0000
        /*0034*/ 	.byte	0x00, 0xf0, 0x21, 0x00


	//----- nvinfo : EIATTR_SPARSE_MMA_MASK
	.align		4
.L_61:
        /*0038*/ 	.byte	0x03, 0x50
        /*003a*/ 	.short	0x0000


	//----- nvinfo : EIATTR_MAXREG_COUNT
	.align		4
        /*003c*/ 	.byte	0x03, 0x1b
        /*003e*/ 	.short	0x00ff


	//----- nvinfo : EIATTR_MERCURY_ISA_VERSION
	.align		4
        /*0040*/ 	.byte	0x03, 0x5f
        /*0042*/ 	.short	0x0101


	//----- nvinfo : EIATTR_VRC_CTA_INIT_COUNT
	.align		4
        /*0044*/ 	.byte	0x02, 0x4a
	.zero		1
	.zero		1


	//----- nvinfo : EIATTR_EXIT_INSTR_OFFSETS
	.align		4
        /*0048*/ 	.byte	0x04, 0x1c
        /*004a*/ 	.short	(.L_63 - .L_62)


	//   ....[0]....
.L_62:
        /*004c*/ 	.word	0x00000090


	//   ....[1]....
        /*0050*/ 	.word	0x00000180


	//----- nvinfo : EIATTR_CBANK_PARAM_SIZE
	.align		4
.L_63:
        /*0054*/ 	.byte	0x03, 0x19
        /*0056*/ 	.short	0x0018


	//----- nvinfo : EIATTR_PARAM_CBANK
	.align		4
        /*0058*/ 	.byte	0x04, 0x0a
        /*005a*/ 	.short	(.L_65 - .L_64)
	.align		4
.L_64:
        /*005c*/ 	.word	index@(.nv.constant0._ZN5dftcu4test22apply_vloc_kernel_testEmPKdP7double2)
        /*0060*/ 	.short	0x0380
        /*0062*/ 	.short	0x0018


	//----- nvinfo : EIATTR_SW_WAR
	.align		4
.L_65:
        /*0064*/ 	.byte	0x04, 0x36
        /*0066*/ 	.short	(.L_67 - .L_66)
.L_66:
        /*0068*/ 	.word	0x00000008
.L_67:


//--------------------- .nv.callgraph             --------------------------
	.section	.nv.callgraph,"",@"SHT_CUDA_CALLGRAPH"
	.align	4
	.sectionentsize	8
	.align		4
        /*0000*/ 	.word	0x00000000
	.align		4
        /*0004*/ 	.word	0xffffffff
	.align		4
        /*0008*/ 	.word	0x00000000
	.align		4
        /*000c*/ 	.word	0xfffffffe
	.align		4
        /*0010*/ 	.word	0x00000000
	.align		4
        /*0014*/ 	.word	0xfffffffd
	.align		4
        /*0018*/ 	.word	0x00000000
	.align		4
        /*001c*/ 	.word	0xfffffffc


//--------------------- .text._ZN5dftcu4test25apply_kinetic_kernel_testEiiiPKiPKdPK7double2PS5_ --------------------------
	.section	.text._ZN5dftcu4test25apply_kinetic_kernel_testEiiiPKiPKdPK7double2PS5_,"ax",@progbits
	.align	128
        .global         _ZN5dftcu4test25apply_kinetic_kernel_testEiiiPKiPKdPK7double2PS5_
        .type           _ZN5dftcu4test25apply_kinetic_kernel_testEiiiPKiPKdPK7double2PS5_,@function
        .size           _ZN5dftcu4test25apply_kinetic_kernel_testEiiiPKiPKdPK7double2PS5_,(.L_x_3 - _ZN5dftcu4test25apply_kinetic_kernel_testEiiiPKiPKdPK7double2PS5_)
        .other          _ZN5dftcu4test25apply_kinetic_kernel_testEiiiPKiPKdPK7double2PS5_,@"STO_CUDA_ENTRY STV_DEFAULT"
_ZN5dftcu4test25apply_kinetic_kernel_testEiiiPKiPKdPK7double2PS5_:
.text._ZN5dftcu4test25apply_kinetic_kernel_testEiiiPKiPKdPK7double2PS5_:
[----:B------:R-:W-:Y:S01]  /*0000*/  LDC R1, c[0x0][0x37c] ;  /* 0x0000df00ff017b82 */ /* 0x000fe20000000800 */
[----:B------:R-:W0:Y:S07]  /*0010*/  S2R R0, SR_TID.X ;  /* 0x0000000000007919 */ /* 0x000e2e0000002100 */
[----:B------:R-:W0:Y:S08]  /*0020*/  S2UR UR4, SR_CTAID.X ;  /* 0x00000000000479c3 */ /* 0x000e300000002500 */
[----:B------:R-:W0:Y:S08]  /*0030*/  LDC R7, c[0x0][0x360] ;  /* 0x0000d800ff077b82 */ /* 0x000e300000000800 */
[----:B------:R-:W1:Y:S01]  /*0040*/  LDC.64 R2, c[0x0][0x380] ;  /* 0x0000e000ff027b82 */ /* 0x000e620000000a00 */
[----:B0-----:R-:W-:-:S02]  /*0050*/  IMAD R7, R7, UR4, R0 ;  /* 0x0000000407077c24 */ /* 0x001fc4000f8e0200 */
[----:B-1----:R-:W-:-:S05]  /*0060*/  IMAD R0, R3, R2, RZ ;  /* 0x0000000203007224 */ /* 0x002fca00078e02ff */
[----:B------:R-:W-:-:S13]  /*0070*/  ISETP.GE.AND P0, PT, R7, R0, PT ;  /* 0x000000000700720c */ /* 0x000fda0003f06270 */
[----:B------:R-:W-:Y:S05]  /*0080*/  @P0 EXIT ;  /* 0x000000000000094d */ /* 0x000fea0003800000 */
[----:B------:R-:W-:Y:S01]  /*0090*/  IABS R9, R2 ;  /* 0x0000000200097213 */ /* 0x000fe20000000000 */
[----:B------:R-:W0:Y:S01]  /*00a0*/  LDCU.64 UR4, c[0x0][0x358] ;  /* 0x00006b00ff0477ac */ /* 0x000e220008000a00 */
[----:B------:R-:W1:Y:S02]  /*00b0*/  LDC.64 R12, c[0x0][0x3a8] ;  /* 0x0000ea00ff0c7b82 */ /* 0x000e640000000a00 */
[----:B------:R-:W2:Y:S01]  /*00c0*/  I2F.RP R0, R9 ;  /* 0x0000000900007306 */ /* 0x000ea20000209400 */
[----:B------:R-:W3:Y:S07]  /*00d0*/  LDCU UR6, c[0x0][0x388] ;  /* 0x00007100ff0677ac */ /* 0x000eee0008000800 */
[----:B--2---:R-:W2:Y:S02]  /*00e0*/  MUFU.RCP R0, R0 ;  /* 0x0000000000007308 */ /* 0x004ea40000001000 */
[----:B--2---:R-:W-:-:S06]  /*00f0*/  IADD3 R4, PT, PT, R0, 0xffffffe, RZ ;  /* 0x0ffffffe00047810 */ /* 0x004fcc0007ffe0ff */
[----:B------:R2:W4:Y:S02]  /*0100*/  F2I.FTZ.U32.TRUNC.NTZ R5, R4 ;  /* 0x0000000400057305 */ /* 0x000524000021f000 */
[----:B--2---:R-:W-:Y:S01]  /*0110*/  IMAD.MOV.U32 R4, RZ, RZ, RZ ;  /* 0x000000ffff047224 */ /* 0x004fe200078e00ff */
[----:B----4-:R-:W-:-:S05]  /*0120*/  IADD3 R6, PT, PT, RZ, -R5, RZ ;  /* 0x80000005ff067210 */ /* 0x010fca0007ffe0ff */
[----:B------:R-:W-:Y:S01]  /*0130*/  IMAD R3, R6, R9, RZ ;  /* 0x0000000906037224 */ /* 0x000fe200078e02ff */
[----:B------:R-:W-:-:S03]  /*0140*/  IABS R6, R7 ;  /* 0x0000000700067213 */ /* 0x000fc60000000000 */
[----:B------:R-:W-:-:S06]  /*0150*/  IMAD.HI.U32 R5, R5, R3, R4 ;  /* 0x0000000305057227 */ /* 0x000fcc00078e0004 */
[----:B------:R-:W-:Y:S02]  /*0160*/  IMAD.HI.U32 R3, R5, R6, RZ ;  /* 0x0000000605037227 */ /* 0x000fe400078e00ff */
[----:B------:R-:W2:Y:S03]  /*0170*/  LDC.64 R4, c[0x0][0x390] ;  /* 0x0000e400ff047b82 */ /* 0x000ea60000000a00 */
[----:B------:R-:W-:-:S05]  /*0180*/  IADD3 R0, PT, PT, -R3, RZ, RZ ;  /* 0x000000ff03007210 */ /* 0x000fca0007ffe1ff */
[----:B------:R-:W-:-:S05]  /*0190*/  IMAD R0, R9, R0, R6 ;  /* 0x0000000009007224 */ /* 0x000fca00078e0206 */
[----:B------:R-:W-:-:S13]  /*01a0*/  ISETP.GT.U32.AND P2, PT, R9, R0, PT ;  /* 0x000000000900720c */ /* 0x000fda0003f44070 */
[----:B------:R-:W-:Y:S01]  /*01b0*/  @!P2 IMAD.IADD R0, R0, 0x1, -R9 ;  /* 0x000000010000a824 */ /* 0x000fe200078e0a09 */
[----:B------:R-:W-:Y:S02]  /*01c0*/  @!P2 IADD3 R3, PT, PT, R3, 0x1, RZ ;  /* 0x000000010303a810 */ /* 0x000fe40007ffe0ff */
[----:B------:R-:W-:Y:S02]  /*01d0*/  ISETP.NE.AND P2, PT, R2, RZ, PT ;  /* 0x000000ff0200720c */ /* 0x000fe40003f45270 */
[----:B------:R-:W-:Y:S02]  /*01e0*/  ISETP.GE.U32.AND P0, PT, R0, R9, PT ;  /* 0x000000090000720c */ /* 0x000fe40003f06070 */
[----:B------:R-:W-:-:S04]  /*01f0*/  LOP3.LUT R0, R7, R2, RZ, 0x3c, !PT ;  /* 0x0000000207007212 */ /* 0x000fc800078e3cff */
[----:B------:R-:W-:-:S07]  /*0200*/  ISETP.GE.AND P1, PT, R0, RZ, PT ;  /* 0x000000ff0000720c */ /* 0x000fce0003f26270 */
[----:B------:R-:W-:-:S05]  /*0210*/  @P0 IADD3 R3, PT, PT, R3, 0x1, RZ ;  /* 0x0000000103030810 */ /* 0x000fca0007ffe0ff */
[----:B------:R-:W-:-:S05]  /*0220*/  IMAD.MOV.U32 R0, RZ, RZ, R3 ;  /* 0x000000ffff007224 */ /* 0x000fca00078e0003 */
[----:B------:R-:W-:Y:S02]  /*0230*/  @!P1 IADD3 R0, PT, PT, -R0, RZ, RZ ;  /* 0x000000ff00009210 */ /* 0x000fe40007ffe1ff */
[----:B------:R-:W-:-:S04]  /*0240*/  @!P2 LOP3.LUT R0, RZ, R2, RZ, 0x33, !PT ;  /* 0x00000002ff00a212 */ /* 0x000fc800078e33ff */
[----:B------:R-:W-:-:S05]  /*0250*/  IADD3 R9, PT, PT, -R0, RZ, RZ ;  /* 0x000000ff00097210 */ /* 0x000fca0007ffe1ff */
[----:B------:R-:W-:Y:S02]  /*0260*/  IMAD R9, R2, R9, R7 ;  /* 0x0000000902097224 */ /* 0x000fe400078e0207 */
[----:B------:R-:W4:Y:S02]  /*0270*/  LDC.64 R6, c[0x0][0x3a0] ;  /* 0x0000e800ff067b82 */ /* 0x000f240000000a00 */
[----:B--2---:R-:W-:-:S06]  /*0280*/  IMAD.WIDE R2, R9, 0x4, R4 ;  /* 0x0000000409027825 */ /* 0x004fcc00078e0204 */
[----:B0-----:R-:W3:Y:S01]  /*0290*/  LDG.E R3, desc[UR4][R2.64] ;  /* 0x0000000402037981 */ /* 0x001ee2000c1e1900 */
[----:B------:R-:W0:Y:S02]  /*02a0*/  LDC.64 R4, c[0x0][0x398] ;  /* 0x0000e600ff047b82 */ /* 0x000e240000000a00 */
[----:B0-----:R-:W-:-:S06]  /*02b0*/  IMAD.WIDE R4, R9, 0x8, R4 ;  /* 0x0000000809047825 */ /* 0x001fcc00078e0204 */
[----:B------:R-:W2:Y:S01]  /*02c0*/  LDG.E.64 R4, desc[UR4][R4.64] ;  /* 0x0000000404047981 */ /* 0x000ea2000c1e1b00 */
[----:B---3--:R-:W-:-:S04]  /*02d0*/  IMAD R15, R0, UR6, R3 ;  /* 0x00000006000f7c24 */ /* 0x008fc8000f8e0203 */
[----:B----4-:R-:W-:-:S05]  /*02e0*/  IMAD.WIDE R6, R15, 0x10, R6 ;  /* 0x000000100f067825 */ /* 0x010fca00078e0206 */
[----:B------:R-:W2:Y:S01]  /*02f0*/  LDG.E.128 R8, desc[UR4][R6.64] ;  /* 0x0000000406087981 */ /* 0x000ea2000c1e1d00 */
[----:B-1----:R-:W-:Y:S01]  /*0300*/  IMAD.WIDE R2, R15, 0x10, R12 ;  /* 0x000000100f027825 */ /* 0x002fe200078e020c */
[C---:B--2---:R-:W-:Y:S02]  /*0310*/  DMUL R8, R4.reuse, R8 ;  /* 0x0000000804087228 */ /* 0x044fe40000000000 */
[----:B------:R-:W-:-:S07]  /*0320*/  DMUL R10, R4, R10 ;  /* 0x0000000a040a7228 */ /* 0x000fce0000000000 */
[----:B------:R-:W-:Y:S01]  /*0330*/  STG.E.128 desc[UR4][R2.64], R8 ;  /* 0x0000000802007986 */ /* 0x000fe2000c101d04 */
[----:B------:R-:W-:Y:S05]  /*0340*/  EXIT ;  /* 0x000000000000794d */ /* 0x000fea0003800000 */
.L_x_0:
[----:B------:R-:W-:-:S00]  /*0350*/  BRA `(.L_x_0) ;  /* 0xfffffffc00fc7947 */ /* 0x000fc0000383ffff */
[----:B------:R-:W-:-:S00]  /*0360*/  NOP ;  /* 0x0000000000007918 */ /* 0x000fc00000000000 */
        /* <DEDUP_REMOVED lines=9> */
.L_x_3:


//--------------------- .text._ZN5dftcu4test25scale_complex_kernel_testEmP7double2d --------------------------
	.section	.text._ZN5dftcu4test25scale_complex_kernel_testEmP7double2d,"ax",@progbits
	.align	128
        .global         _ZN5dftcu4test25scale_complex_kernel_testEmP7double2d
        .type           _ZN5dftcu4test25scale_complex_kernel_testEmP7double2d,@function
        .size           _ZN5dftcu4test25scale_complex_kernel_testEmP7double2d,(.L_x_4 - _ZN5dftcu4test25scale_complex_kernel_testEmP7double2d)
        .other          _ZN5dftcu4test25scale_complex_kernel_testEmP7double2d,@"STO_CUDA_ENTRY STV_DEFAULT"
_ZN5dftcu4test25scale_complex_kernel_testEmP7double2d:
.text._ZN5dftcu4test25scale_complex_kernel_testEmP7double2d:
[----:B------:R-:W-:Y:S01]  /*0000*/  LDC R1, c[0x0][0x37c] ;  /* 0x0000df00ff017b82 */ /* 0x000fe20000000800 */
[----:B------:R-:W0:Y:S07]  /*0010*/  S2R R3, SR_TID.X ;  /* 0x0000000000037919 */ /* 0x000e2e0000002100 */
[----:B------:R-:W0:Y:S01]  /*0020*/  S2UR UR4, SR_CTAID.X ;  /* 0x00000000000479c3 */ /* 0x000e220000002500 */
[----:B------:R-:W1:Y:S07]  /*0030*/  LDCU.64 UR6, c[0x0][0x380] ;  /* 0x00007000ff0677ac */ /* 0x000e6e0008000a00 */
[----:B------:R-:W0:Y:S02]  /*0040*/  LDC R0, c[0x0][0x360] ;  /* 0x0000d800ff007b82 */ /* 0x000e240000000800 */
[----:B0-----:R-:W-:-:S05]  /*0050*/  IMAD R0, R0, UR4, R3 ;  /* 0x0000000400007c24 */ /* 0x001fca000f8e0203 */
[----:B-1----:R-:W-:Y:S02]  /*0060*/  ISETP.GE.U32.AND P0, PT, R0, UR6, PT ;  /* 0x0000000600007c0c */ /* 0x002fe4000bf06070 */
[----:B------:R-:W-:-:S04]  /*0070*/  SHF.R.S32.HI R3, RZ, 0x1f, R0 ;  /* 0x0000001fff037819 */ /* 0x000fc80000011400 */
[----:B------:R-:W-:-:S13]  /*0080*/  ISETP.GE.U32.AND.EX P0, PT, R3, UR7, PT, P0 ;  /* 0x0000000703007c0c */ /* 0x000fda000bf06100 */
[----:B------:R-:W-:Y:S05]  /*0090*/  @P0 EXIT ;  /* 0x000000000000094d */ /* 0x000fea0003800000 */
[----:B------:R-:W0:Y:S01]  /*00a0*/  LDCU.64 UR6, c[0x0][0x388] ;  /* 0x00007100ff0677ac */ /* 0x000e220008000a00 */
[----:B------:R-:W1:Y:S01]  /*00b0*/  LDCU.64 UR4, c[0x0][0x358] ;  /* 0x00006b00ff0477ac */ /* 0x000e620008000a00 */
[----:B0-----:R-:W-:-:S04]  /*00c0*/  LEA R2, P0, R0, UR6, 0x4 ;  /* 0x0000000600027c11 */ /* 0x001fc8000f8020ff */
[----:B------:R-:W-:Y:S01]  /*00d0*/  LEA.HI.X R3, R0, UR7, R3, 0x4, P0 ;  /* 0x0000000700037c11 */ /* 0x000fe200080f2403 */
[----:B------:R-:W0:Y:S04]  /*00e0*/  LDCU.64 UR6, c[0x0][0x390] ;  /* 0x00007200ff0677ac */ /* 0x000e280008000a00 */
[----:B-1----:R-:W0:Y:S02]  /*00f0*/  LDG.E.128 R4, desc[UR4][R2.64] ;  /* 0x0000000402047981 */ /* 0x002e24000c1e1d00 */
[----:B0-----:R-:W-:Y:S02]  /*0100*/  DMUL R4, R4, UR6 ;  /* 0x0000000604047c28 */ /* 0x001fe40008000000 */
[----:B------:R-:W-:-:S07]  /*0110*/  DMUL R6, R6, UR6 ;  /* 0x0000000606067c28 */ /* 0x000fce0008000000 */
[----:B------:R-:W-:Y:S01]  /*0120*/  STG.E.128 desc[UR4][R2.64], R4 ;  /* 0x0000000402007986 */ /* 0x000fe2000c101d04 */
[----:B------:R-:W-:Y:S05]  /*0130*/  EXIT ;  /* 0x000000000000794d */ /* 0x000fea0003800000 */
.L_x_1:
        /* <DEDUP_REMOVED lines=12> */
.L_x_4:


//--------------------- .text._ZN5dftcu4test22apply_vloc_kernel_testEmPKdP7double2 --------------------------
	.section	.text._ZN5dftcu4test22apply_vloc_kernel_testEmPKdP7double2,"ax",@progbits
	.align	128
        .global         _ZN5dftcu4test22apply_vloc_kernel_testEmPKdP7double2
        .type           _ZN5dftcu4test22apply_vloc_kernel_testEmPKdP7double2,@function
        .size           _ZN5dftcu4test22apply_vloc_kernel_testEmPKdP7double2,(.L_x_5 - _ZN5dftcu4test22apply_vloc_kernel_testEmPKdP7double2)
        .other          _ZN5dftcu4test22apply_vloc_kernel_testEmPKdP7double2,@"STO_CUDA_ENTRY STV_DEFAULT"
_ZN5dftcu4test22apply_vloc_kernel_testEmPKdP7double2:
.text._ZN5dftcu4test22apply_vloc_kernel_testEmPKdP7double2:
        /* <DEDUP_REMOVED lines=12> */
[----:B------:R-:W2:Y:S01]  /*00c0*/  LDCU.64 UR4, c[0x0][0x358] ;  /* 0x00006b00ff0477ac */ /* 0x000ea20008000a00 */
[C---:B0-----:R-:W-:Y:S02]  /*00d0*/  LEA R2, P0, R0.reuse, UR6, 0x3 ;  /* 0x0000000600027c11 */ /* 0x041fe4000f8018ff */
[C---:B-1----:R-:W-:Y:S02]  /*00e0*/  LEA R6, P1, R0.reuse, UR8, 0x4 ;  /* 0x0000000800067c11 */ /* 0x042fe4000f8220ff */
[C-C-:B------:R-:W-:Y:S02]  /*00f0*/  LEA.HI.X R3, R0.reuse, UR7, R5.reuse, 0x3, P0 ;  /* 0x0000000700037c11 */ /* 0x140fe400080f1c05 */
[----:B------:R-:W-:-:S03]  /*0100*/  LEA.HI.X R7, R0, UR9, R5, 0x4, P1 ;  /* 0x0000000900077c11 */ /* 0x000fc600088f2405 */
[----:B--2---:R-:W2:Y:S04]  /*0110*/  LDG.E.64 R4, desc[UR4][R2.64] ;  /* 0x0000000402047981 */ /* 0x004ea8000c1e1b00 */
[----:B------:R-:W2:Y:S02]  /*0120*/  LDG.E.128 R8, desc[UR4][R6.64] ;  /* 0x0000000406087981 */ /* 0x000ea4000c1e1d00 */
[----:B--2---:R-:W-:-:S07]  /*0130*/  DMUL R4, R4, R8 ;  /* 0x0000000804047228 */ /* 0x004fce0000000000 */
[----:B------:R-:W-:Y:S04]  /*0140*/  STG.E.64 desc[UR4][R6.64], R4 ;  /* 0x0000000406007986 */ /* 0x000fe8000c101b04 */
[----:B------:R-:W2:Y:S02]  /*0150*/  LDG.E.64 R8, desc[UR4][R2.64] ;  /* 0x0000000402087981 */ /* 0x000ea4000c1e1b00 */
[----:B--2---:R-:W-:-:S07]  /*0160*/  DMUL R8, R10, R8 ;  /* 0x000000080a087228 */ /* 0x004fce0000000000 */
[----:B------:R-:W-:Y:S01]  /*0170*/  STG.E.64 desc[UR4][R6.64+0x8], R8 ;  /* 0x0000080806007986 */ /* 0x000fe2000c101b04 */
[----:B------:R-:W-:Y:S05]  /*0180*/  EXIT ;  /* 0x000000000000794d */ /* 0x000fea0003800000 */
.L_x_2:
        /* <DEDUP_REMOVED lines=15> */
.L_x_5:


//--------------------- .nv.shared.reserved.0     --------------------------
	.section	.nv.shared.reserved.0,"aw",@nobits
	.weak		__nv_reservedSMEM_offset_0_alias
	.size		__nv_reservedSMEM_offset_0_alias, 0, 64
	.other		__nv_reservedSMEM_offset_0_alias,@"STO_CUDA_RESERVED_SHARED STV_DEFAULT"
__nv_reservedSMEM_offset_0_alias:
	.zero		0
	.zero		64


//--------------------- .nv.constant0._ZN5dftcu4test25apply_kinetic_kernel_testEiiiPKiPKdPK7double2PS5_ --------------------------
	.section	.nv.constant0._ZN5dftcu4test25apply_kinetic_kernel_testEiiiPKiPKdPK7double2PS5_,"a",@progbits
	.sectionflags	@""
	.align	4
.nv.constant0._ZN5dftcu4test25apply_kinetic_kernel_testEiiiPKiPKdPK7double2PS5_:
	.zero		944


//--------------------- .nv.constant0._ZN5dftcu4test25scale_complex_kernel_testEmP7double2d --------------------------
	.section	.nv.constant0._ZN5dftcu4test25scale_complex_kernel_testEmP7double2d,"a",@progbits
	.sectionflags	@""
	.align	4
.nv.constant0._ZN5dftcu4test25scale_complex_kernel_testEmP7double2d:
	.zero		920


//--------------------- .nv.constant0._ZN5dftcu4test22apply_vloc_kernel_testEmPKdP7double2 --------------------------
	.section	.nv.constant0._ZN5dftcu4test22apply_vloc_kernel_testEmPKdP7double2,"a",@progbits
	.sectionflags	@""
	.align	4
.nv.constant0._ZN5dftcu4test22apply_vloc_kernel_testEmPKdP7double2:
	.zero		920


//--------------------- SYMBOLS --------------------------

	.type		.nv.reservedSmem.offset0,@object
	.size		.nv.reservedSmem.offset0,0x4
